//
// Generated by NVIDIA NVVM Compiler
//
// Compiler Build ID: CL-36424714
// Cuda compilation tools, release 13.0, V13.0.88
// Based on NVVM 20.0.0
//

.version 9.0
.target sm_100
.address_size 64

	// .globl	_Z16printThreadIndexPiii
.extern .func  (.param .b32 func_retval0) vprintf
(
	.param .b64 vprintf_param_0,
	.param .b64 vprintf_param_1
)
;
.global .align 1 .b8 $str[84] = {116, 104, 114, 101, 97, 100, 95, 105, 100, 32, 40, 37, 100, 44, 32, 37, 100, 41, 32, 98, 108, 111, 99, 107, 95, 105, 100, 32, 40, 37, 100, 44, 32, 37, 100, 41, 44, 32, 99, 111, 111, 114, 100, 105, 110, 97, 116, 101, 32, 40, 37, 100, 44, 37, 100, 41, 32, 103, 108, 111, 98, 97, 108, 32, 105, 110, 100, 101, 120, 32, 37, 50, 100, 32, 105, 118, 97, 108, 32, 37, 50, 100, 10};

.visible .entry _Z16printThreadIndexPiii(
	.param .u64 .ptr .align 1 _Z16printThreadIndexPiii_param_0,
	.param .u32 _Z16printThreadIndexPiii_param_1,
	.param .u32 _Z16printThreadIndexPiii_param_2
)
{
	.local .align 16 .b8 	__local_depot0[32];
	.reg .b64 	%SP;
	.reg .b64 	%SPL;
	.reg .b32 	%r<14>;
	.reg .b64 	%rd<9>;

	mov.u64 	%SPL, __local_depot0;
	cvta.local.u64 	%SP, %SPL;
	ld.param.u64 	%rd1, [_Z16printThreadIndexPiii_param_0];
	ld.param.u32 	%r1, [_Z16printThreadIndexPiii_param_1];
	cvta.to.global.u64 	%rd2, %rd1;
	add.u64 	%rd3, %SP, 0;
	add.u64 	%rd4, %SPL, 0;
	mov.u32 	%r2, %tid.x;
	mov.u32 	%r3, %ctaid.x;
	mov.u32 	%r4, %ntid.x;
	mad.lo.s32 	%r5, %r3, %r4, %r2;
	mov.u32 	%r6, %tid.y;
	mov.u32 	%r7, %ctaid.y;
	mov.u32 	%r8, %ntid.y;
	mad.lo.s32 	%r9, %r7, %r8, %r6;
	mad.lo.s32 	%r10, %r1, %r9, %r5;
	mul.wide.u32 	%rd5, %r10, 4;
	add.s64 	%rd6, %rd2, %rd5;
	ld.global.u32 	%r11, [%rd6];
	st.local.v4.u32 	[%rd4], {%r2, %r6, %r3, %r7};
	st.local.v4.u32 	[%rd4+16], {%r5, %r9, %r10, %r11};
	mov.u64 	%rd7, $str;
	cvta.global.u64 	%rd8, %rd7;
	{ // callseq 0, 0
	.param .b64 param0;
	st.param.b64 	[param0], %rd8;
	.param .b64 param1;
	st.param.b64 	[param1], %rd3;
	.param .b32 retval0;
	call.uni (retval0), 
	vprintf, 
	(
	param0, 
	param1
	);
	ld.param.b32 	%r12, [retval0];
	} // callseq 0
	ret;

}


// ===== COMPILED SASS (sm_100) =====

	.target	sm_100

	.elftype	@"ET_EXEC"


//--------------------- .note.nv.tkinfo           --------------------------
	.section	.note.nv.tkinfo,"",@"SHT_NOTE"
	.sectionflags	@"SHF_NOTE_NV_TKINFO"
	.tkinfo
        /*0018*/ 	.word	0x00000002
        /*0030*/ 	.string	""
        /*0030*/ 	.string	"ptxas"
        /*0030*/ 	.string	"Cuda compilation tools, release 13.0, V13.0.88"
        /*0030*/ 	.string	"Build cuda_13.0.r13.0/compiler.36424714_0"
        /*0030*/ 	.string	"-arch sm_100 -m 64 "



//--------------------- .note.nv.cuinfo           --------------------------
	.section	.note.nv.cuinfo,"",@"SHT_NOTE"
	.sectionflags	@"SHF_NOTE_NV_CUINFO"
        /*0018*/ 	.short	0x0002
        /*001a*/ 	.short	0x0064
        /*001c*/ 	.short	0x0082
	.zero		2


//--------------------- .nv.info                  --------------------------
	.section	.nv.info,"",@"SHT_CUDA_INFO"
	.align	4


	//----- nvinfo : EIATTR_REGCOUNT
	.align		4
        /*0000*/ 	.byte	0x04, 0x2f
        /*0002*/ 	.short	(.L_2 - .L_1)
	.align		4
.L_1:
        /*0004*/ 	.word	index@(_Z16printThreadIndexPiii)
        /*0008*/ 	.word	0x00000018


	//----- nvinfo : EIATTR_FRAME_SIZE
	.align		4
.L_2:
        /*000c*/ 	.byte	0x04, 0x11
        /*000e*/ 	.short	(.L_4 - .L_3)
	.align		4
.L_3:
        /*0010*/ 	.word	index@(_Z16printThreadIndexPiii)
        /*0014*/ 	.word	0x00000020


	//----- nvinfo : EIATTR_MIN_STACK_SIZE
	.align		4
.L_4:
        /*0018*/ 	.byte	0x04, 0x12
        /*001a*/ 	.short	(.L_6 - .L_5)
	.align		4
.L_5:
        /*001c*/ 	.word	index@(_Z16printThreadIndexPiii)
        /*0020*/ 	.word	0x00000020
.L_6:


//--------------------- .nv.compat                --------------------------
	.section	.nv.compat,"",@"SHT_CUDA_COMPAT_INFO"
	.align	4
        /*0000*/ 	.byte	0x02, 0x09, 0x00, 0x00, 0x02, 0x02, 0x01, 0x00, 0x02, 0x05, 0x05, 0x00, 0x03, 0x07, 0x01, 0x01
        /*0010*/ 	.byte	0x02, 0x03, 0x00, 0x00, 0x02, 0x06, 0x01, 0x00, 0x04, 0x0b, 0x08, 0x00, 0x09, 0x00, 0x00, 0x00
        /*0020*/ 	.byte	0x00, 0x00, 0x00, 0x00


//--------------------- .nv.info._Z16printThreadIndexPiii --------------------------
	.section	.nv.info._Z16printThreadIndexPiii,"",@"SHT_CUDA_INFO"
	.sectionflags	@""
	.align	4


	//----- nvinfo : EIATTR_CUDA_API_VERSION
	.align		4
        /*0000*/ 	.byte	0x04, 0x37
        /*0002*/ 	.short	(.L_8 - .L_7)
.L_7:
        /*0004*/ 	.word	0x00000082


	//----- nvinfo : EIATTR_KPARAM_INFO
	.align		4
.L_8:
        /*0008*/ 	.byte	0x04, 0x17
        /*000a*/ 	.short	(.L_10 - .L_9)
.L_9:
        /*000c*/ 	.word	0x00000000
        /*0010*/ 	.short	0x0002
        /*0012*/ 	.short	0x000c
        /*0014*/ 	.byte	0x00, 0xf0, 0x11, 0x00


	//----- nvinfo : EIATTR_KPARAM_INFO
	.align		4
.L_10:
        /*0018*/ 	.byte	0x04, 0x17
        /*001a*/ 	.short	(.L_12 - .L_11)
.L_11:
        /*001c*/ 	.word	0x00000000
        /*0020*/ 	.short	0x0001
        /*0022*/ 	.short	0x0008
        /*0024*/ 	.byte	0x00, 0xf0, 0x11, 0x00


	//----- nvinfo : EIATTR_KPARAM_INFO
	.align		4
.L_12:
        /*0028*/ 	.byte	0x04, 0x17
        /*002a*/ 	.short	(.L_14 - .L_13)
.L_13:
        /*002c*/ 	.word	0x00000000
        /*0030*/ 	.short	0x0000
        /*0032*/ 	.short	0x0000
        /*0034*/ 	.byte	0x00, 0xf5, 0x21, 0x00


	//----- nvinfo : EIATTR_SPARSE_MMA_MASK
	.align		4
.L_14:
        /*0038*/ 	.byte	0x03, 0x50
        /*003a*/ 	.short	0x0000


	//----- nvinfo : EIATTR_MAXREG_COUNT
	.align		4
        /*003c*/ 	.byte	0x03, 0x1b
        /*003e*/ 	.short	0x00ff


	//----- nvinfo : EIATTR_EXTERNS
	.align		4
        /*0040*/ 	.byte	0x04, 0x0f
        /*0042*/ 	.short	(.L_16 - .L_15)


	//   ....[0]....
	.align		4
.L_15:
        /*0044*/ 	.word	index@(vprintf)


	//----- nvinfo : EIATTR_MERCURY_ISA_VERSION
	.align		4
.L_16:
        /*0048*/ 	.byte	0x03, 0x5f
        /*004a*/ 	.short	0x0101


	//----- nvinfo : EIATTR_VRC_CTA_INIT_COUNT
	.align		4
        /*004c*/ 	.byte	0x02, 0x4a
	.zero		1
	.zero		1


	//----- nvinfo : EIATTR_SYSCALL_OFFSETS
	.align		4
        /*0050*/ 	.byte	0x04, 0x46
        /*0052*/ 	.short	(.L_18 - .L_17)


	//   ....[0]....
.L_17:
        /*0054*/ 	.word	0x000001c0


	//----- nvinfo : EIATTR_EXIT_INSTR_OFFSETS
	.align		4
.L_18:
        /*0058*/ 	.byte	0x04, 0x1c
        /*005a*/ 	.short	(.L_20 - .L_19)


	//   ....[0]....
.L_19:
        /*005c*/ 	.word	0x000001d0


	//----- nvinfo : EIATTR_CBANK_PARAM_SIZE
	.align		4
.L_20:
        /*0060*/ 	.byte	0x03, 0x19
        /*0062*/ 	.short	0x0010


	//----- nvinfo : EIATTR_PARAM_CBANK
	.align		4
        /*0064*/ 	.byte	0x04, 0x0a
        /*0066*/ 	.short	(.L_22 - .L_21)
	.align		4
.L_21:
        /*0068*/ 	.word	index@(.nv.constant0._Z16printThreadIndexPiii)
        /*006c*/ 	.short	0x0380
        /*006e*/ 	.short	0x0010


	//----- nvinfo : EIATTR_SW_WAR
	.align		4
.L_22:
        /*0070*/ 	.byte	0x04, 0x36
        /*0072*/ 	.short	(.L_24 - .L_23)
.L_23:
        /*0074*/ 	.word	0x00000008
.L_24:


//--------------------- .nv.callgraph             --------------------------
	.section	.nv.callgraph,"",@"SHT_CUDA_CALLGRAPH"
	.align	4
	.sectionentsize	8
	.align		4
        /*0000*/ 	.word	0x00000000
	.align		4
        /*0004*/ 	.word	0xffffffff
	.align		4
        /*0008*/ 	.word	index@(_Z16printThreadIndexPiii)
	.align		4
        /*000c*/ 	.word	index@(vprintf)
	.align		4
        /*0010*/ 	.word	0x00000000
	.align		4
        /*0014*/ 	.word	0xfffffffe
	.align		4
        /*0018*/ 	.word	0x00000000
	.align		4
        /*001c*/ 	.word	0xfffffffd
	.align		4
        /*0020*/ 	.word	0x00000000
	.align		4
        /*0024*/ 	.word	0xfffffffc


//--------------------- .nv.constant4             --------------------------
	.section	.nv.constant4,"a",@progbits
	.align	8
	.align		8
.nv.constant4:
        /*0000*/ 	.dword	vprintf
	.align		8
        /*0008*/ 	.dword	$str


//--------------------- .text._Z16printThreadIndexPiii --------------------------
	.section	.text._Z16printThreadIndexPiii,"ax",@progbits
	.align	128
        .global         _Z16printThreadIndexPiii
        .type           _Z16printThreadIndexPiii,@function
        .size           _Z16printThreadIndexPiii,(.L_x_2 - _Z16printThreadIndexPiii)
        .other          _Z16printThreadIndexPiii,@"STO_CUDA_ENTRY STV_DEFAULT"
_Z16printThreadIndexPiii:
.text._Z16printThreadIndexPiii:
[----:B------:R-:W0:Y:S01]  /*0000*/  LDC R1, c[0x0][0x37c] ;  /* 0x0000df00ff017b82 */ /* 0x000e220000000800 */
[----:B------:R-:W1:Y:S01]  /*0010*/  S2R R16, SR_TID.X ;  /* 0x0000000000107919 */ /* 0x000e620000002100 */
[----:B------:R-:W2:Y:S06]  /*0020*/  LDCU UR6, c[0x0][0x2fc] ;  /* 0x00005f80ff0677ac */ /* 0x000eac0008000800 */
[----:B------:R-:W3:Y:S01]  /*0030*/  LDC.64 R2, c[0x0][0x380] ;  /* 0x0000e000ff027b82 */ /* 0x000ee20000000a00 */
[----:B0-----:R-:W-:Y:S01]  /*0040*/  IADD3 R1, PT, PT, R1, -0x20, RZ ;  /* 0xffffffe001017810 */ /* 0x001fe20007ffe0ff */
[----:B------:R-:W1:Y:S01]  /*0050*/  S2R R18, SR_CTAID.X ;  /* 0x0000000000127919 */ /* 0x000e620000002500 */
[----:B------:R-:W1:Y:S01]  /*0060*/  LDCU UR7, c[0x0][0x360] ;  /* 0x00006c00ff0777ac */ /* 0x000e620008000800 */
[----:B------:R-:W0:Y:S01]  /*0070*/  S2R R17, SR_TID.Y ;  /* 0x0000000000117919 */ /* 0x000e220000002200 */
[----:B------:R-:W0:Y:S01]  /*0080*/  LDCU UR8, c[0x0][0x364] ;  /* 0x00006c80ff0877ac */ /* 0x000e220008000800 */
[----:B------:R-:W0:Y:S01]  /*0090*/  S2R R19, SR_CTAID.Y ;  /* 0x0000000000137919 */ /* 0x000e220000002600 */
[----:B------:R-:W4:Y:S01]  /*00a0*/  LDCU UR9, c[0x0][0x388] ;  /* 0x00007100ff0977ac */ /* 0x000f220008000800 */
[----:B------:R-:W5:Y:S01]  /*00b0*/  LDCU.64 UR4, c[0x0][0x358] ;  /* 0x00006b00ff0477ac */ /* 0x000f620008000a00 */
[----:B-1----:R-:W-:-:S02]  /*00c0*/  IMAD R8, R18, UR7, R16 ;  /* 0x0000000712087c24 */ /* 0x002fc4000f8e0210 */
[----:B0-----:R-:W-:-:S04]  /*00d0*/  IMAD R9, R19, UR8, R17 ;  /* 0x0000000813097c24 */ /* 0x001fc8000f8e0211 */
[----:B----4-:R-:W-:Y:S01]  /*00e0*/  IMAD R10, R9, UR9, R8 ;  /* 0x00000009090a7c24 */ /* 0x010fe2000f8e0208 */
[----:B------:R-:W-:Y:S01]  /*00f0*/  MOV R0, 0x0 ;  /* 0x0000000000007802 */ /* 0x000fe20000000f00 */
[----:B------:R0:W-:Y:S01]  /*0100*/  STL.128 [R1], R16 ;  /* 0x0000001001007387 */ /* 0x0001e20000100c00 */
[----:B------:R-:W1:Y:S01]  /*0110*/  LDCU.64 UR8, c[0x4][0x8] ;  /* 0x01000100ff0877ac */ /* 0x000e620008000a00 */
[----:B---3--:R-:W-:-:S05]  /*0120*/  IMAD.WIDE.U32 R2, R10, 0x4, R2 ;  /* 0x000000040a027825 */ /* 0x008fca00078e0002 */
[----:B-----5:R-:W3:Y:S01]  /*0130*/  LDG.E R11, desc[UR4][R2.64] ;  /* 0x00000004020b7981 */ /* 0x020ee2000c1e1900 */
[----:B------:R-:W4:Y:S01]  /*0140*/  LDCU UR4, c[0x0][0x2f8] ;  /* 0x00005f00ff0477ac */ /* 0x000f220008000800 */
[----:B------:R0:W0:Y:S01]  /*0150*/  LDC.64 R12, c[0x4][R0] ;  /* 0x01000000000c7b82 */ /* 0x0000220000000a00 */
[----:B-1----:R-:W-:Y:S02]  /*0160*/  MOV R4, UR8 ;  /* 0x0000000800047c02 */ /* 0x002fe40008000f00 */
[----:B------:R-:W-:Y:S02]  /*0170*/  MOV R5, UR9 ;  /* 0x0000000900057c02 */ /* 0x000fe40008000f00 */
[----:B----4-:R-:W-:-:S04]  /*0180*/  IADD3 R6, P0, PT, R1, UR4, RZ ;  /* 0x0000000401067c10 */ /* 0x010fc8000ff1e0ff */
[----:B--2---:R-:W-:Y:S01]  /*0190*/  IADD3.X R7, PT, PT, RZ, UR6, RZ, P0, !PT ;  /* 0x00000006ff077c10 */ /* 0x004fe200087fe4ff */
[----:B0--3--:R1:W-:Y:S08]  /*01a0*/  STL.128 [R1+0x10], R8 ;  /* 0x0000100801007387 */ /* 0x0093f00000100c00 */
[----:B------:R-:W-:-:S07]  /*01b0*/  LEPC R20, `(.L_x_0) ;  /* 0x000000001014794e */ /* 0x000fce0000000000 */
[----:B-1----:R-:W-:Y:S05]  /*01c0*/  CALL.ABS.NOINC R12 ;  /* 0x000000000c007343 */ /* 0x002fea0003c00000 */
.L_x_0:
[----:B------:R-:W-:Y:S05]  /*01d0*/  EXIT ;  /* 0x000000000000794d */ /* 0x000fea0003800000 */
.L_x_1:
[----:B------:R-:W-:-:S00]  /*01e0*/  BRA `(.L_x_1) ;  /* 0xfffffffc00fc7947 */ /* 0x000fc0000383ffff */
[----:B------:R-:W-:-:S00]  /*01f0*/  NOP ;  /* 0x0000000000007918 */ /* 0x000fc00000000000 */
        /* <DEDUP_REMOVED lines=8> */
.L_x_2:


//--------------------- .nv.global.init           --------------------------
	.section	.nv.global.init,"aw",@progbits
.nv.global.init:
	.type		$str,@object
	.size		$str,(.L_0 - $str)
$str:
        /*0000*/ 	.byte	0x74, 0x68, 0x72, 0x65, 0x61, 0x64, 0x5f, 0x69, 0x64, 0x20, 0x28, 0x25, 0x64, 0x2c, 0x20, 0x25
        /*0010*/ 	.byte	0x64, 0x29, 0x20, 0x62, 0x6c, 0x6f, 0x63, 0x6b, 0x5f, 0x69, 0x64, 0x20, 0x28, 0x25, 0x64, 0x2c
        /*0020*/ 	.byte	0x20, 0x25, 0x64, 0x29, 0x2c, 0x20, 0x63, 0x6f, 0x6f, 0x72, 0x64, 0x69, 0x6e, 0x61, 0x74, 0x65
        /*0030*/ 	.byte	0x20, 0x28, 0x25, 0x64, 0x2c, 0x25, 0x64, 0x29, 0x20, 0x67, 0x6c, 0x6f, 0x62, 0x61, 0x6c, 0x20
        /*0040*/ 	.byte	0x69, 0x6e, 0x64, 0x65, 0x78, 0x20, 0x25, 0x32, 0x64, 0x20, 0x69, 0x76, 0x61, 0x6c, 0x20, 0x25
        /*0050*/ 	.byte	0x32, 0x64, 0x0a, 0x00
.L_0:


//--------------------- .nv.shared.reserved.0     --------------------------
	.section	.nv.shared.reserved.0,"aw",@nobits
	.weak		__nv_reservedSMEM_offset_0_alias
	.size		__nv_reservedSMEM_offset_0_alias, 0, 64
	.other		__nv_reservedSMEM_offset_0_alias,@"STO_CUDA_RESERVED_SHARED STV_DEFAULT"
__nv_reservedSMEM_offset_0_alias:
	.zero		0
	.zero		64


//--------------------- .nv.constant0._Z16printThreadIndexPiii --------------------------
	.section	.nv.constant0._Z16printThreadIndexPiii,"a",@progbits
	.sectionflags	@""
	.align	4
.nv.constant0._Z16printThreadIndexPiii:
	.zero		912


//--------------------- SYMBOLS --------------------------

	.type		.nv.reservedSmem.offset0,@object
	.size		.nv.reservedSmem.offset0,0x4
	.type		vprintf,@function
